//
// Generated by NVIDIA NVVM Compiler
//
// Compiler Build ID: CL-36424714
// Cuda compilation tools, release 13.0, V13.0.88
// Based on NVVM 20.0.0
//

.version 9.0
.target sm_100
.address_size 64

	// .globl	_Z6VecAddPfS_S_

.visible .entry _Z6VecAddPfS_S_(
	.param .u64 .ptr .align 1 _Z6VecAddPfS_S__param_0,
	.param .u64 .ptr .align 1 _Z6VecAddPfS_S__param_1,
	.param .u64 .ptr .align 1 _Z6VecAddPfS_S__param_2
)
{
	.reg .b32 	%r<4>;
	.reg .b32 	%f<4>;
	.reg .b64 	%rd<11>;

	ld.param.u64 	%rd1, [_Z6VecAddPfS_S__param_0];
	ld.param.u64 	%rd2, [_Z6VecAddPfS_S__param_1];
	ld.param.u64 	%rd3, [_Z6VecAddPfS_S__param_2];
	cvta.to.global.u64 	%rd4, %rd3;
	cvta.to.global.u64 	%rd5, %rd2;
	cvta.to.global.u64 	%rd6, %rd1;
	mov.u32 	%r1, %tid.x;
	mov.u32 	%r2, %tid.y;
	mul.lo.s32 	%r3, %r1, %r2;
	mul.wide.u32 	%rd7, %r3, 4;
	add.s64 	%rd8, %rd6, %rd7;
	ld.global.f32 	%f1, [%rd8];
	add.s64 	%rd9, %rd5, %rd7;
	ld.global.f32 	%f2, [%rd9];
	add.f32 	%f3, %f1, %f2;
	add.s64 	%rd10, %rd4, %rd7;
	st.global.f32 	[%rd10], %f3;
	ret;

}


// ===== COMPILED SASS (sm_100) =====

	.target	sm_100

	.elftype	@"ET_EXEC"


//--------------------- .note.nv.tkinfo           --------------------------
	.section	.note.nv.tkinfo,"",@"SHT_NOTE"
	.sectionflags	@"SHF_NOTE_NV_TKINFO"
	.tkinfo
        /*0018*/ 	.word	0x00000002
        /*0030*/ 	.string	""
        /*0030*/ 	.string	"ptxas"
        /*0030*/ 	.string	"Cuda compilation tools, release 13.0, V13.0.88"
        /*0030*/ 	.string	"Build cuda_13.0.r13.0/compiler.36424714_0"
        /*0030*/ 	.string	"-arch sm_100 -m 64 "



//--------------------- .note.nv.cuinfo           --------------------------
	.section	.note.nv.cuinfo,"",@"SHT_NOTE"
	.sectionflags	@"SHF_NOTE_NV_CUINFO"
        /*0018*/ 	.short	0x0002
        /*001a*/ 	.short	0x0064
        /*001c*/ 	.short	0x0082
	.zero		2


//--------------------- .nv.info                  --------------------------
	.section	.nv.info,"",@"SHT_CUDA_INFO"
	.align	4


	//----- nvinfo : EIATTR_REGCOUNT
	.align		4
        /*0000*/ 	.byte	0x04, 0x2f
        /*0002*/ 	.short	(.L_1 - .L_0)
	.align		4
.L_0:
        /*0004*/ 	.word	index@(_Z6VecAddPfS_S_)
        /*0008*/ 	.word	0x0000000c


	//----- nvinfo : EIATTR_FRAME_SIZE
	.align		4
.L_1:
        /*000c*/ 	.byte	0x04, 0x11
        /*000e*/ 	.short	(.L_3 - .L_2)
	.align		4
.L_2:
        /*0010*/ 	.word	index@(_Z6VecAddPfS_S_)
        /*0014*/ 	.word	0x00000000


	//----- nvinfo : EIATTR_MIN_STACK_SIZE
	.align		4
.L_3:
        /*0018*/ 	.byte	0x04, 0x12
        /*001a*/ 	.short	(.L_5 - .L_4)
	.align		4
.L_4:
        /*001c*/ 	.word	index@(_Z6VecAddPfS_S_)
        /*0020*/ 	.word	0x00000000
.L_5:


//--------------------- .nv.compat                --------------------------
	.section	.nv.compat,"",@"SHT_CUDA_COMPAT_INFO"
	.align	4
        /*0000*/ 	.byte	0x02, 0x09, 0x00, 0x00, 0x02, 0x02, 0x01, 0x00, 0x02, 0x05, 0x05, 0x00, 0x03, 0x07, 0x01, 0x01
        /*0010*/ 	.byte	0x02, 0x03, 0x00, 0x00, 0x02, 0x06, 0x01, 0x00, 0x04, 0x0b, 0x08, 0x00, 0x09, 0x00, 0x00, 0x00
        /*0020*/ 	.byte	0x00, 0x00, 0x00, 0x00


//--------------------- .nv.info._Z6VecAddPfS_S_  --------------------------
	.section	.nv.info._Z6VecAddPfS_S_,"",@"SHT_CUDA_INFO"
	.sectionflags	@""
	.align	4


	//----- nvinfo : EIATTR_CUDA_API_VERSION
	.align		4
        /*0000*/ 	.byte	0x04, 0x37
        /*0002*/ 	.short	(.L_7 - .L_6)
.L_6:
        /*0004*/ 	.word	0x00000082


	//----- nvinfo : EIATTR_KPARAM_INFO
	.align		4
.L_7:
        /*0008*/ 	.byte	0x04, 0x17
        /*000a*/ 	.short	(.L_9 - .L_8)
.L_8:
        /*000c*/ 	.word	0x00000000
        /*0010*/ 	.short	0x0002
        /*0012*/ 	.short	0x0010
        /*0014*/ 	.byte	0x00, 0xf5, 0x21, 0x00


	//----- nvinfo : EIATTR_KPARAM_INFO
	.align		4
.L_9:
        /*0018*/ 	.byte	0x04, 0x17
        /*001a*/ 	.short	(.L_11 - .L_10)
.L_10:
        /*001c*/ 	.word	0x00000000
        /*0020*/ 	.short	0x0001
        /*0022*/ 	.short	0x0008
        /*0024*/ 	.byte	0x00, 0xf5, 0x21, 0x00


	//----- nvinfo : EIATTR_KPARAM_INFO
	.align		4
.L_11:
        /*0028*/ 	.byte	0x04, 0x17
        /*002a*/ 	.short	(.L_13 - .L_12)
.L_12:
        /*002c*/ 	.word	0x00000000
        /*0030*/ 	.short	0x0000
        /*0032*/ 	.short	0x0000
        /*0034*/ 	.byte	0x00, 0xf5, 0x21, 0x00


	//----- nvinfo : EIATTR_SPARSE_MMA_MASK
	.align		4
.L_13:
        /*0038*/ 	.byte	0x03, 0x50
        /*003a*/ 	.short	0x0000


	//----- nvinfo : EIATTR_MAXREG_COUNT
	.align		4
        /*003c*/ 	.byte	0x03, 0x1b
        /*003e*/ 	.short	0x00ff


	//----- nvinfo : EIATTR_MERCURY_ISA_VERSION
	.align		4
        /*0040*/ 	.byte	0x03, 0x5f
        /*0042*/ 	.short	0x0101


	//----- nvinfo : EIATTR_VRC_CTA_INIT_COUNT
	.align		4
        /*0044*/ 	.byte	0x02, 0x4a
	.zero		1
	.zero		1


	//----- nvinfo : EIATTR_EXIT_INSTR_OFFSETS
	.align		4
        /*0048*/ 	.byte	0x04, 0x1c
        /*004a*/ 	.short	(.L_15 - .L_14)


	//   ....[0]....
.L_14:
        /*004c*/ 	.word	0x000000f0


	//----- nvinfo : EIATTR_CBANK_PARAM_SIZE
	.align		4
.L_15:
        /*0050*/ 	.byte	0x03, 0x19
        /*0052*/ 	.short	0x0018


	//----- nvinfo : EIATTR_PARAM_CBANK
	.align		4
        /*0054*/ 	.byte	0x04, 0x0a
        /*0056*/ 	.short	(.L_17 - .L_16)
	.align		4
.L_16:
        /*0058*/ 	.word	index@(.nv.constant0._Z6VecAddPfS_S_)
        /*005c*/ 	.short	0x0380
        /*005e*/ 	.short	0x0018


	//----- nvinfo : EIATTR_SW_WAR
	.align		4
.L_17:
        /*0060*/ 	.byte	0x04, 0x36
        /*0062*/ 	.short	(.L_19 - .L_18)
.L_18:
        /*0064*/ 	.word	0x00000008
.L_19:


//--------------------- .nv.callgraph             --------------------------
	.section	.nv.callgraph,"",@"SHT_CUDA_CALLGRAPH"
	.align	4
	.sectionentsize	8
	.align		4
        /*0000*/ 	.word	0x00000000
	.align		4
        /*0004*/ 	.word	0xffffffff
	.align		4
        /*0008*/ 	.word	0x00000000
	.align		4
        /*000c*/ 	.word	0xfffffffe
	.align		4
        /*0010*/ 	.word	0x00000000
	.align		4
        /*0014*/ 	.word	0xfffffffd
	.align		4
        /*0018*/ 	.word	0x00000000
	.align		4
        /*001c*/ 	.word	0xfffffffc


//--------------------- .text._Z6VecAddPfS_S_     --------------------------
	.section	.text._Z6VecAddPfS_S_,"ax",@progbits
	.align	128
        .global         _Z6VecAddPfS_S_
        .type           _Z6VecAddPfS_S_,@function
        .size           _Z6VecAddPfS_S_,(.L_x_1 - _Z6VecAddPfS_S_)
        .other          _Z6VecAddPfS_S_,@"STO_CUDA_ENTRY STV_DEFAULT"
_Z6VecAddPfS_S_:
.text._Z6VecAddPfS_S_:
[----:B------:R-:W-:Y:S01]  /*0000*/  LDC R1, c[0x0][0x37c] ;  /* 0x0000df00ff017b82 */ /* 0x000fe20000000800 */
[----:B------:R-:W0:Y:S07]  /*0010*/  S2R R9, SR_TID.X ;  /* 0x0000000000097919 */ /* 0x000e2e0000002100 */
[----:B------:R-:W1:Y:S01]  /*0020*/  LDC.64 R2, c[0x0][0x380] ;  /* 0x0000e000ff027b82 */ /* 0x000e620000000a00 */
[----:B------:R-:W2:Y:S01]  /*0030*/  LDCU.64 UR4, c[0x0][0x358] ;  /* 0x00006b00ff0477ac */ /* 0x000ea20008000a00 */
[----:B------:R-:W0:Y:S06]  /*0040*/  S2R R0, SR_TID.Y ;  /* 0x0000000000007919 */ /* 0x000e2c0000002200 */
[----:B------:R-:W3:Y:S08]  /*0050*/  LDC.64 R4, c[0x0][0x388] ;  /* 0x0000e200ff047b82 */ /* 0x000ef00000000a00 */
[----:B------:R-:W4:Y:S01]  /*0060*/  LDC.64 R6, c[0x0][0x390] ;  /* 0x0000e400ff067b82 */ /* 0x000f220000000a00 */
[----:B0-----:R-:W-:-:S04]  /*0070*/  IMAD R9, R9, R0, RZ ;  /* 0x0000000009097224 */ /* 0x001fc800078e02ff */
[----:B-1----:R-:W-:-:S04]  /*0080*/  IMAD.WIDE.U32 R2, R9, 0x4, R2 ;  /* 0x0000000409027825 */ /* 0x002fc800078e0002 */
[C---:B---3--:R-:W-:Y:S02]  /*0090*/  IMAD.WIDE.U32 R4, R9.reuse, 0x4, R4 ;  /* 0x0000000409047825 */ /* 0x048fe400078e0004 */
[----:B--2---:R-:W2:Y:S04]  /*00a0*/  LDG.E R2, desc[UR4][R2.64] ;  /* 0x0000000402027981 */ /* 0x004ea8000c1e1900 */
[----:B------:R-:W2:Y:S01]  /*00b0*/  LDG.E R5, desc[UR4][R4.64] ;  /* 0x0000000404057981 */ /* 0x000ea2000c1e1900 */
[----:B----4-:R-:W-:-:S04]  /*00c0*/  IMAD.WIDE.U32 R6, R9, 0x4, R6 ;  /* 0x0000000409067825 */ /* 0x010fc800078e0006 */
[----:B--2---:R-:W-:-:S05]  /*00d0*/  FADD R9, R2, R5 ;  /* 0x0000000502097221 */ /* 0x004fca0000000000 */
[----:B------:R-:W-:Y:S01]  /*00e0*/  STG.E desc[UR4][R6.64], R9 ;  /* 0x0000000906007986 */ /* 0x000fe2000c101904 */
[----:B------:R-:W-:Y:S05]  /*00f0*/  EXIT ;  /* 0x000000000000794d */ /* 0x000fea0003800000 */
.L_x_0:
[----:B------:R-:W-:-:S00]  /*0100*/  BRA `(.L_x_0) ;  /* 0xfffffffc00fc7947 */ /* 0x000fc0000383ffff */
[----:B------:R-:W-:-:S00]  /*0110*/  NOP ;  /* 0x0000000000007918 */ /* 0x000fc00000000000 */
        /* <DEDUP_REMOVED lines=14> */
.L_x_1:


//--------------------- .nv.shared.reserved.0     --------------------------
	.section	.nv.shared.reserved.0,"aw",@nobits
	.weak		__nv_reservedSMEM_offset_0_alias
	.size		__nv_reservedSMEM_offset_0_alias, 0, 64
	.other		__nv_reservedSMEM_offset_0_alias,@"STO_CUDA_RESERVED_SHARED STV_DEFAULT"
__nv_reservedSMEM_offset_0_alias:
	.zero		0
	.zero		64


//--------------------- .nv.constant0._Z6VecAddPfS_S_ --------------------------
	.section	.nv.constant0._Z6VecAddPfS_S_,"a",@progbits
	.sectionflags	@""
	.align	4
.nv.constant0._Z6VecAddPfS_S_:
	.zero		920


//--------------------- SYMBOLS --------------------------

	.type		.nv.reservedSmem.offset0,@object
	.size		.nv.reservedSmem.offset0,0x4
